	.headerflags	@"EF_CUDA_TEXMODE_UNIFIED EF_CUDA_64BIT_ADDRESS EF_CUDA_ACCELERATORS EF_CUDA_SM90 EF_CUDA_VIRTUAL_SM(EF_CUDA_SM90)"
	.elftype	@"ET_EXEC"


//--------------------- .nv.info                  --------------------------
	.section	.nv.info,"",@"SHT_CUDA_INFO"
	.align	4


	//----- nvinfo : EIATTR_REGCOUNT
	.align		4
        /*0000*/ 	.byte	0x04, 0x2f
        /*0002*/ 	.short	(.L_1 - .L_0)
	.align		4
.L_0:
        /*0004*/ 	.word	index@(triton_poi_fused_add_native_layer_norm_6)
        /*0008*/ 	.word	0x00000017


	//----- nvinfo : EIATTR_MIN_STACK_SIZE
	.align		4
.L_1:
        /*000c*/ 	.byte	0x04, 0x12
        /*000e*/ 	.short	(.L_3 - .L_2)
	.align		4
.L_2:
        /*0010*/ 	.word	index@(triton_poi_fused_add_native_layer_norm_6)
        /*0014*/ 	.word	0x00000000


	//----- nvinfo : EIATTR_FRAME_SIZE
	.align		4
.L_3:
        /*0018*/ 	.byte	0x04, 0x11
        /*001a*/ 	.short	(.L_5 - .L_4)
	.align		4
.L_4:
        /*001c*/ 	.word	index@(triton_poi_fused_add_native_layer_norm_6)
        /*0020*/ 	.word	0x00000000


	//----- nvinfo : EIATTR_MIN_STACK_SIZE
	.align		4
.L_5:
        /*0024*/ 	.byte	0x04, 0x12
        /*0026*/ 	.short	(.L_7 - .L_6)
	.align		4
.L_6:
        /*0028*/ 	.word	index@(triton_poi_fused_add_native_layer_norm_6)
        /*002c*/ 	.word	0x00000000
.L_7:


//--------------------- .nv.info.triton_poi_fused_add_native_layer_norm_6 --------------------------
	.section	.nv.info.triton_poi_fused_add_native_layer_norm_6,"",@"SHT_CUDA_INFO"
	.sectionflags	@""
	.align	4


	//----- nvinfo : EIATTR_CUDA_API_VERSION
	.align		4
        /*0000*/ 	.byte	0x04, 0x37
        /*0002*/ 	.short	(.L_9 - .L_8)
.L_8:
        /*0004*/ 	.word	0x0000007c


	//----- nvinfo : EIATTR_KPARAM_INFO
	.align		4
.L_9:
        /*0008*/ 	.byte	0x04, 0x17
        /*000a*/ 	.short	(.L_11 - .L_10)
.L_10:
        /*000c*/ 	.word	0x00000000
        /*0010*/ 	.short	0x0005
        /*0012*/ 	.short	0x0028
        /*0014*/ 	.byte	0x00, 0xf0, 0x11, 0x00


	//----- nvinfo : EIATTR_KPARAM_INFO
	.align		4
.L_11:
        /*0018*/ 	.byte	0x04, 0x17
        /*001a*/ 	.short	(.L_13 - .L_12)
.L_12:
        /*001c*/ 	.word	0x00000000
        /*0020*/ 	.short	0x0004
        /*0022*/ 	.short	0x0020
        /*0024*/ 	.byte	0x00, 0xf4, 0x21, 0x00


	//----- nvinfo : EIATTR_KPARAM_INFO
	.align		4
.L_13:
        /*0028*/ 	.byte	0x04, 0x17
        /*002a*/ 	.short	(.L_15 - .L_14)
.L_14:
        /*002c*/ 	.word	0x00000000
        /*0030*/ 	.short	0x0003
        /*0032*/ 	.short	0x0018
        /*0034*/ 	.byte	0x00, 0xf4, 0x21, 0x00


	//----- nvinfo : EIATTR_KPARAM_INFO
	.align		4
.L_15:
        /*0038*/ 	.byte	0x04, 0x17
        /*003a*/ 	.short	(.L_17 - .L_16)
.L_16:
        /*003c*/ 	.word	0x00000000
        /*0040*/ 	.short	0x0002
        /*0042*/ 	.short	0x0010
        /*0044*/ 	.byte	0x00, 0xf4, 0x21, 0x00


	//----- nvinfo : EIATTR_KPARAM_INFO
	.align		4
.L_17:
        /*0048*/ 	.byte	0x04, 0x17
        /*004a*/ 	.short	(.L_19 - .L_18)
.L_18:
        /*004c*/ 	.word	0x00000000
        /*0050*/ 	.short	0x0001
        /*0052*/ 	.short	0x0008
        /*0054*/ 	.byte	0x00, 0xf4, 0x21, 0x00


	//----- nvinfo : EIATTR_KPARAM_INFO
	.align		4
.L_19:
        /*0058*/ 	.byte	0x04, 0x17
        /*005a*/ 	.short	(.L_21 - .L_20)
.L_20:
        /*005c*/ 	.word	0x00000000
        /*0060*/ 	.short	0x0000
        /*0062*/ 	.short	0x0000
        /*0064*/ 	.byte	0x00, 0xf4, 0x21, 0x00


	//----- nvinfo : EIATTR_SPARSE_MMA_MASK
	.align		4
.L_21:
        /*0068*/ 	.byte	0x03, 0x50
        /*006a*/ 	.short	0x0000


	//----- nvinfo : EIATTR_MAXREG_COUNT
	.align		4
        /*006c*/ 	.byte	0x03, 0x1b
        /*006e*/ 	.short	0x00ff


	//----- nvinfo : EIATTR_EXIT_INSTR_OFFSETS
	.align		4
        /*0070*/ 	.byte	0x04, 0x1c
        /*0072*/ 	.short	(.L_23 - .L_22)


	//   ....[0]....
.L_22:
        /*0074*/ 	.word	0x000003b0


	//   ....[1]....
        /*0078*/ 	.word	0x000003e0


	//----- nvinfo : EIATTR_REQNTID
	.align		4
.L_23:
        /*007c*/ 	.byte	0x04, 0x10
        /*007e*/ 	.short	(.L_25 - .L_24)
.L_24:
        /*0080*/ 	.word	0x00000020
        /*0084*/ 	.word	0x00000001
        /*0088*/ 	.word	0x00000001


	//----- nvinfo : EIATTR_CBANK_PARAM_SIZE
	.align		4
.L_25:
        /*008c*/ 	.byte	0x03, 0x19
        /*008e*/ 	.short	0x002c


	//----- nvinfo : EIATTR_PARAM_CBANK
	.align		4
        /*0090*/ 	.byte	0x04, 0x0a
        /*0092*/ 	.short	(.L_27 - .L_26)
	.align		4
.L_26:
        /*0094*/ 	.word	index@(.nv.constant0.triton_poi_fused_add_native_layer_norm_6)
        /*0098*/ 	.short	0x0210
        /*009a*/ 	.short	0x002c


	//----- nvinfo : EIATTR_SW_WAR
	.align		4
.L_27:
        /*009c*/ 	.byte	0x04, 0x36
        /*009e*/ 	.short	(.L_29 - .L_28)
.L_28:
        /*00a0*/ 	.word	0x00000008
.L_29:


//--------------------- .nv.callgraph             --------------------------
	.section	.nv.callgraph,"",@"SHT_CUDA_CALLGRAPH"
	.align	4
	.sectionentsize	8
	.align		4
        /*0000*/ 	.word	0x00000000
	.align		4
        /*0004*/ 	.word	0xffffffff
	.align		4
        /*0008*/ 	.word	0x00000000
	.align		4
        /*000c*/ 	.word	0xfffffffe
	.align		4
        /*0010*/ 	.word	0x00000000
	.align		4
        /*0014*/ 	.word	0xfffffffd
	.align		4
        /*0018*/ 	.word	0x00000000
	.align		4
        /*001c*/ 	.word	0xfffffffc


//--------------------- .text.triton_poi_fused_add_native_layer_norm_6 --------------------------
	.section	.text.triton_poi_fused_add_native_layer_norm_6,"ax",@progbits
	.align	128
        .global         triton_poi_fused_add_native_layer_norm_6
        .type           triton_poi_fused_add_native_layer_norm_6,@function
        .size           triton_poi_fused_add_native_layer_norm_6,(.L_x_1 - triton_poi_fused_add_native_layer_norm_6)
        .other          triton_poi_fused_add_native_layer_norm_6,@"STO_CUDA_ENTRY STV_DEFAULT"
triton_poi_fused_add_native_layer_norm_6:
.text.triton_poi_fused_add_native_layer_norm_6:
[----:B------:R-:W0:Y:S01]  /*0000*/  LDC R1, c[0x0][0x28] ;  /* 0x00000a00ff017b82 */ /* 0x000e220000000800 */
[----:B------:R-:W1:Y:S07]  /*0010*/  S2R R20, SR_TID.X ;  /* 0x0000000000147919 */ /* 0x000e6e0000002100 */
[----:B------:R-:W2:Y:S01]  /*0020*/  LDC.64 R4, c[0x0][0x218] ;  /* 0x00008600ff047b82 */ /* 0x000ea20000000a00 */
[----:B------:R-:W-:Y:S01]  /*0030*/  HFMA2.MMA R8, -RZ, RZ, 0, 0 ;  /* 0x00000000ff087435 */ /* 0x000fe200000001ff */
[----:B------:R-:W-:Y:S01]  /*0040*/  MOV R12, RZ ;  /* 0x000000ff000c7202 */ /* 0x000fe20000000f00 */
[----:B------:R-:W3:Y:S05]  /*0050*/  S2R R9, SR_CTAID.X ;  /* 0x0000000000097919 */ /* 0x000eea0000002500 */
[----:B------:R-:W4:Y:S08]  /*0060*/  LDC.64 R2, c[0x0][0x210] ;  /* 0x00008400ff027b82 */ /* 0x000f300000000a00 */
[----:B------:R-:W5:Y:S01]  /*0070*/  LDC.64 R6, c[0x0][0x220] ;  /* 0x00008800ff067b82 */ /* 0x000f620000000a00 */
[----:B------:R-:W-:Y:S01]  /*0080*/  ULDC.64 UR4, c[0x0][0x208] ;  /* 0x0000820000047ab9 */ /* 0x000fe20000000a00 */
[----:B------:R-:W-:Y:S01]  /*0090*/  CS2R R14, SRZ ;  /* 0x00000000000e7805 */ /* 0x000fe2000001ff00 */
[----:B------:R-:W-:Y:S01]  /*00a0*/  HFMA2.MMA R18, -RZ, RZ, 0, 0 ;  /* 0x00000000ff127435 */ /* 0x000fe200000001ff */
[----:B-1----:R-:W-:-:S04]  /*00b0*/  LOP3.LUT R0, R20, 0xf, RZ, 0xc0, !PT ;  /* 0x0000000f14007812 */ /* 0x002fc800078ec0ff */
[----:B---3--:R-:W-:-:S04]  /*00c0*/  LEA R9, R9, R0, 0x4 ;  /* 0x0000000009097211 */ /* 0x008fc800078e20ff */
[C---:B------:R-:W-:Y:S01]  /*00d0*/  ISETP.GE.AND P0, PT, R9.reuse, 0x10, PT ;  /* 0x000000100900780c */ /* 0x040fe20003f06270 */
[----:B------:R-:W-:Y:S01]  /*00e0*/  HFMA2.MMA R10, -RZ, RZ, 0, 0 ;  /* 0x00000000ff0a7435 */ /* 0x000fe200000001ff */
[----:B------:R-:W-:Y:S01]  /*00f0*/  SHF.L.U32 R11, R9, 0x2, RZ ;  /* 0x00000002090b7819 */ /* 0x000fe200000006ff */
[----:B-----5:R-:W3:Y:S01]  /*0100*/  LDG.E R13, desc[UR4][R6.64+0x4] ;  /* 0x00000404060d7981 */ /* 0x020ee2000c1e1900 */
[----:B------:R-:W-:-:S03]  /*0110*/  MOV R0, RZ ;  /* 0x000000ff00007202 */ /* 0x000fc60000000f00 */
[C---:B--2---:R-:W-:Y:S01]  /*0120*/  IMAD.WIDE R4, R11.reuse, 0x4, R4 ;  /* 0x000000040b047825 */ /* 0x044fe200078e0204 */
[----:B------:R-:W2:Y:S03]  /*0130*/  LDG.E R16, desc[UR4][R6.64+0x8] ;  /* 0x0000080406107981 */ /* 0x000ea6000c1e1900 */
[----:B----4-:R-:W-:Y:S01]  /*0140*/  IMAD.WIDE R2, R11, 0x4, R2 ;  /* 0x000000040b027825 */ /* 0x010fe200078e0202 */
[----:B------:R-:W-:Y:S01]  /*0150*/  MOV R17, RZ ;  /* 0x000000ff00117202 */ /* 0x000fe20000000f00 */
[----:B------:R-:W4:Y:S04]  /*0160*/  @!P0 LDG.E.EL R8, desc[UR4][R4.64] ;  /* 0x0000000404088981 */ /* 0x000f28000c2e1900 */
[----:B------:R-:W3:Y:S04]  /*0170*/  @!P0 LDG.E.EL R12, desc[UR4][R4.64+0x4] ;  /* 0x00000404040c8981 */ /* 0x000ee8000c2e1900 */
[----:B------:R-:W4:Y:S04]  /*0180*/  LDG.E R11, desc[UR4][R6.64] ;  /* 0x00000004060b7981 */ /* 0x000f28000c1e1900 */
[----:B------:R-:W2:Y:S04]  /*0190*/  @!P0 LDG.E.EL R15, desc[UR4][R4.64+0x8] ;  /* 0x00000804040f8981 */ /* 0x000ea8000c2e1900 */
[----:B------:R-:W5:Y:S04]  /*01a0*/  @!P0 LDG.E.EL R0, desc[UR4][R2.64] ;  /* 0x0000000402008981 */ /* 0x000f68000c2e1900 */
[----:B------:R-:W5:Y:S04]  /*01b0*/  @!P0 LDG.E.EL R10, desc[UR4][R2.64+0x4] ;  /* 0x00000404020a8981 */ /* 0x000f68000c2e1900 */
[----:B------:R1:W5:Y:S04]  /*01c0*/  @!P0 LDG.E.EL R18, desc[UR4][R4.64+0xc] ;  /* 0x00000c0404128981 */ /* 0x000368000c2e1900 */
[----:B------:R1:W5:Y:S04]  /*01d0*/  LDG.E R19, desc[UR4][R6.64+0xc] ;  /* 0x00000c0406137981 */ /* 0x000368000c1e1900 */
[----:B------:R-:W5:Y:S01]  /*01e0*/  @!P0 LDG.E.EL R14, desc[UR4][R2.64+0x8] ;  /* 0x00000804020e8981 */ /* 0x000f62000c2e1900 */
[----:B-1----:R-:W1:Y:S03]  /*01f0*/  LDC.64 R4, c[0x0][0x228] ;  /* 0x00008a00ff047b82 */ /* 0x002e660000000a00 */
[----:B------:R1:W5:Y:S01]  /*0200*/  @!P0 LDG.E.EL R17, desc[UR4][R2.64+0xc] ;  /* 0x00000c0402118981 */ /* 0x000362000c2e1900 */
[----:B------:R-:W-:-:S04]  /*0210*/  LOP3.LUT P0, RZ, R20, 0x10, RZ, 0xc0, !PT ;  /* 0x0000001014ff7812 */ /* 0x000fc8000780c0ff */
[----:B------:R-:W1:Y:S01]  /*0220*/  LDC.64 R6, c[0x0][0x230] ;  /* 0x00008c00ff067b82 */ /* 0x000e620000000a00 */
[C---:B------:R-:W-:Y:S01]  /*0230*/  ISETP.LT.AND P0, PT, R9.reuse, 0x10, !P0 ;  /* 0x000000100900780c */ /* 0x040fe20004701270 */
[----:B01----:R-:W-:-:S04]  /*0240*/  IMAD.WIDE R2, R9, 0x4, R4 ;  /* 0x0000000409027825 */ /* 0x003fc800078e0204 */
[----:B------:R-:W-:-:S04]  /*0250*/  IMAD.WIDE R4, R9, 0x4, R6 ;  /* 0x0000000409047825 */ /* 0x000fc800078e0206 */
[----:B---3--:R-:W-:Y:S01]  /*0260*/  FADD R13, R13, R12 ;  /* 0x0000000c0d0d7221 */ /* 0x008fe20000000000 */
[----:B----4-:R-:W-:Y:S01]  /*0270*/  FADD R11, R11, R8 ;  /* 0x000000080b0b7221 */ /* 0x010fe20000000000 */
[----:B--2---:R-:W-:-:S03]  /*0280*/  FADD R15, R16, R15 ;  /* 0x0000000f100f7221 */ /* 0x004fc60000000000 */
[----:B-----5:R-:W-:Y:S01]  /*0290*/  FADD R0, R11, R0 ;  /* 0x000000000b007221 */ /* 0x020fe20000000000 */
[----:B------:R-:W-:-:S04]  /*02a0*/  FADD R13, R13, R10 ;  /* 0x0000000a0d0d7221 */ /* 0x000fc80000000000 */
[----:B------:R-:W-:Y:S01]  /*02b0*/  FADD R8, R0, R13 ;  /* 0x0000000d00087221 */ /* 0x000fe20000000000 */
[----:B------:R-:W-:Y:S01]  /*02c0*/  FADD R18, R19, R18 ;  /* 0x0000001213127221 */ /* 0x000fe20000000000 */
[----:B------:R-:W-:-:S03]  /*02d0*/  FADD R15, R15, R14 ;  /* 0x0000000e0f0f7221 */ /* 0x000fc60000000000 */
[----:B------:R-:W-:Y:S01]  /*02e0*/  FADD R17, R18, R17 ;  /* 0x0000001112117221 */ /* 0x000fe20000000000 */
[----:B------:R-:W-:-:S04]  /*02f0*/  FADD R8, R8, R15 ;  /* 0x0000000f08087221 */ /* 0x000fc80000000000 */
[----:B------:R-:W-:-:S04]  /*0300*/  FADD R8, R17, R8 ;  /* 0x0000000811087221 */ /* 0x000fc80000000000 */
[----:B------:R-:W-:-:S04]  /*0310*/  FMUL R8, R8, 0.25 ;  /* 0x3e80000008087820 */ /* 0x000fc80000400000 */
[--C-:B------:R-:W-:Y:S01]  /*0320*/  FADD R13, R13, -R8.reuse ;  /* 0x800000080d0d7221 */ /* 0x100fe20000000000 */
[----:B------:R-:W-:-:S03]  /*0330*/  FADD R0, R0, -R8 ;  /* 0x8000000800007221 */ /* 0x000fc60000000000 */
[----:B------:R-:W-:-:S04]  /*0340*/  FMUL R13, R13, R13 ;  /* 0x0000000d0d0d7220 */ /* 0x000fc80000400000 */
[----:B------:R-:W-:Y:S01]  /*0350*/  FFMA R13, R0, R0, R13 ;  /* 0x00000000000d7223 */ /* 0x000fe2000000000d */
[--C-:B------:R-:W-:Y:S01]  /*0360*/  FADD R0, R15, -R8.reuse ;  /* 0x800000080f007221 */ /* 0x100fe20000000000 */
[----:B------:R0:W-:Y:S03]  /*0370*/  @P0 STG.E desc[UR4][R2.64], R8 ;  /* 0x0000000802000986 */ /* 0x0001e6000c101904 */
[----:B------:R-:W-:Y:S01]  /*0380*/  FFMA R13, R0, R0, R13 ;  /* 0x00000000000d7223 */ /* 0x000fe2000000000d */
[----:B------:R-:W-:-:S04]  /*0390*/  FADD R0, R17, -R8 ;  /* 0x8000000811007221 */ /* 0x000fc80000000000 */
[----:B------:R-:W-:Y:S01]  /*03a0*/  FFMA R13, R0, R0, R13 ;  /* 0x00000000000d7223 */ /* 0x000fe2000000000d */
[----:B0-----:R-:W-:Y:S06]  /*03b0*/  @!P0 EXIT ;  /* 0x000000000000894d */ /* 0x001fec0003800000 */
[----:B------:R-:W-:-:S05]  /*03c0*/  FMUL R13, R13, 0.25 ;  /* 0x3e8000000d0d7820 */ /* 0x000fca0000400000 */
[----:B------:R-:W-:Y:S01]  /*03d0*/  STG.E desc[UR4][R4.64], R13 ;  /* 0x0000000d04007986 */ /* 0x000fe2000c101904 */
[----:B------:R-:W-:Y:S05]  /*03e0*/  EXIT ;  /* 0x000000000000794d */ /* 0x000fea0003800000 */
.L_x_0:
[----:B------:R-:W-:-:S00]  /*03f0*/  BRA `(.L_x_0) ;  /* 0xfffffffc00fc7947 */ /* 0x000fc0000383ffff */
[----:B------:R-:W-:-:S00]  /*0400*/  NOP ;  /* 0x0000000000007918 */ /* 0x000fc00000000000 */
[----:B------:R-:W-:-:S00]  /*0410*/  NOP ;  /* 0x0000000000007918 */ /* 0x000fc00000000000 */
[----:B------:R-:W-:-:S00]  /*0420*/  NOP ;  /* 0x0000000000007918 */ /* 0x000fc00000000000 */
[----:B------:R-:W-:-:S00]  /*0430*/  NOP ;  /* 0x0000000000007918 */ /* 0x000fc00000000000 */
[----:B------:R-:W-:-:S00]  /*0440*/  NOP ;  /* 0x0000000000007918 */ /* 0x000fc00000000000 */
[----:B------:R-:W-:-:S00]  /*0450*/  NOP ;  /* 0x0000000000007918 */ /* 0x000fc00000000000 */
[----:B------:R-:W-:-:S00]  /*0460*/  NOP ;  /* 0x0000000000007918 */ /* 0x000fc00000000000 */
[----:B------:R-:W-:-:S00]  /*0470*/  NOP ;  /* 0x0000000000007918 */ /* 0x000fc00000000000 */
.L_x_1:


//--------------------- .nv.constant0.triton_poi_fused_add_native_layer_norm_6 --------------------------
	.section	.nv.constant0.triton_poi_fused_add_native_layer_norm_6,"a",@progbits
	.sectionflags	@""
	.align	4
.nv.constant0.triton_poi_fused_add_native_layer_norm_6:
	.zero		572
